	.headerflags	@"EF_CUDA_TEXMODE_UNIFIED EF_CUDA_64BIT_ADDRESS EF_CUDA_ACCELERATORS EF_CUDA_SM90 EF_CUDA_VIRTUAL_SM(EF_CUDA_SM90)"
	.elftype	@"ET_EXEC"


//--------------------- .nv.info                  --------------------------
	.section	.nv.info,"",@"SHT_CUDA_INFO"
	.align	4


	//----- nvinfo : EIATTR_REGCOUNT
	.align		4
        /*0000*/ 	.byte	0x04, 0x2f
        /*0002*/ 	.short	(.L_1 - .L_0)
	.align		4
.L_0:
        /*0004*/ 	.word	index@(triton_poi_fused_add_convolution_20)
        /*0008*/ 	.word	0x00000016


	//----- nvinfo : EIATTR_MIN_STACK_SIZE
	.align		4
.L_1:
        /*000c*/ 	.byte	0x04, 0x12
        /*000e*/ 	.short	(.L_3 - .L_2)
	.align		4
.L_2:
        /*0010*/ 	.word	index@(triton_poi_fused_add_convolution_20)
        /*0014*/ 	.word	0x00000000


	//----- nvinfo : EIATTR_FRAME_SIZE
	.align		4
.L_3:
        /*0018*/ 	.byte	0x04, 0x11
        /*001a*/ 	.short	(.L_5 - .L_4)
	.align		4
.L_4:
        /*001c*/ 	.word	index@(triton_poi_fused_add_convolution_20)
        /*0020*/ 	.word	0x00000000


	//----- nvinfo : EIATTR_MIN_STACK_SIZE
	.align		4
.L_5:
        /*0024*/ 	.byte	0x04, 0x12
        /*0026*/ 	.short	(.L_7 - .L_6)
	.align		4
.L_6:
        /*0028*/ 	.word	index@(triton_poi_fused_add_convolution_20)
        /*002c*/ 	.word	0x00000000
.L_7:


//--------------------- .nv.info.triton_poi_fused_add_convolution_20 --------------------------
	.section	.nv.info.triton_poi_fused_add_convolution_20,"",@"SHT_CUDA_INFO"
	.sectionflags	@""
	.align	4


	//----- nvinfo : EIATTR_CUDA_API_VERSION
	.align		4
        /*0000*/ 	.byte	0x04, 0x37
        /*0002*/ 	.short	(.L_9 - .L_8)
.L_8:
        /*0004*/ 	.word	0x0000007c


	//----- nvinfo : EIATTR_KPARAM_INFO
	.align		4
.L_9:
        /*0008*/ 	.byte	0x04, 0x17
        /*000a*/ 	.short	(.L_11 - .L_10)
.L_10:
        /*000c*/ 	.word	0x00000000
        /*0010*/ 	.short	0x0003
        /*0012*/ 	.short	0x0018
        /*0014*/ 	.byte	0x00, 0xf0, 0x11, 0x00


	//----- nvinfo : EIATTR_KPARAM_INFO
	.align		4
.L_11:
        /*0018*/ 	.byte	0x04, 0x17
        /*001a*/ 	.short	(.L_13 - .L_12)
.L_12:
        /*001c*/ 	.word	0x00000000
        /*0020*/ 	.short	0x0002
        /*0022*/ 	.short	0x0010
        /*0024*/ 	.byte	0x00, 0xf4, 0x21, 0x00


	//----- nvinfo : EIATTR_KPARAM_INFO
	.align		4
.L_13:
        /*0028*/ 	.byte	0x04, 0x17
        /*002a*/ 	.short	(.L_15 - .L_14)
.L_14:
        /*002c*/ 	.word	0x00000000
        /*0030*/ 	.short	0x0001
        /*0032*/ 	.short	0x0008
        /*0034*/ 	.byte	0x00, 0xf4, 0x21, 0x00


	//----- nvinfo : EIATTR_KPARAM_INFO
	.align		4
.L_15:
        /*0038*/ 	.byte	0x04, 0x17
        /*003a*/ 	.short	(.L_17 - .L_16)
.L_16:
        /*003c*/ 	.word	0x00000000
        /*0040*/ 	.short	0x0000
        /*0042*/ 	.short	0x0000
        /*0044*/ 	.byte	0x00, 0xf4, 0x21, 0x00


	//----- nvinfo : EIATTR_SPARSE_MMA_MASK
	.align		4
.L_17:
        /*0048*/ 	.byte	0x03, 0x50
        /*004a*/ 	.short	0x0000


	//----- nvinfo : EIATTR_MAXREG_COUNT
	.align		4
        /*004c*/ 	.byte	0x03, 0x1b
        /*004e*/ 	.short	0x00ff


	//----- nvinfo : EIATTR_EXIT_INSTR_OFFSETS
	.align		4
        /*0050*/ 	.byte	0x04, 0x1c
        /*0052*/ 	.short	(.L_19 - .L_18)


	//   ....[0]....
.L_18:
        /*0054*/ 	.word	0x00000200


	//----- nvinfo : EIATTR_REQNTID
	.align		4
.L_19:
        /*0058*/ 	.byte	0x04, 0x10
        /*005a*/ 	.short	(.L_21 - .L_20)
.L_20:
        /*005c*/ 	.word	0x00000080
        /*0060*/ 	.word	0x00000001
        /*0064*/ 	.word	0x00000001


	//----- nvinfo : EIATTR_CBANK_PARAM_SIZE
	.align		4
.L_21:
        /*0068*/ 	.byte	0x03, 0x19
        /*006a*/ 	.short	0x001c


	//----- nvinfo : EIATTR_PARAM_CBANK
	.align		4
        /*006c*/ 	.byte	0x04, 0x0a
        /*006e*/ 	.short	(.L_23 - .L_22)
	.align		4
.L_22:
        /*0070*/ 	.word	index@(.nv.constant0.triton_poi_fused_add_convolution_20)
        /*0074*/ 	.short	0x0210
        /*0076*/ 	.short	0x001c


	//----- nvinfo : EIATTR_SW_WAR
	.align		4
.L_23:
        /*0078*/ 	.byte	0x04, 0x36
        /*007a*/ 	.short	(.L_25 - .L_24)
.L_24:
        /*007c*/ 	.word	0x00000008
.L_25:


//--------------------- .nv.callgraph             --------------------------
	.section	.nv.callgraph,"",@"SHT_CUDA_CALLGRAPH"
	.align	4
	.sectionentsize	8
	.align		4
        /*0000*/ 	.word	0x00000000
	.align		4
        /*0004*/ 	.word	0xffffffff
	.align		4
        /*0008*/ 	.word	0x00000000
	.align		4
        /*000c*/ 	.word	0xfffffffe
	.align		4
        /*0010*/ 	.word	0x00000000
	.align		4
        /*0014*/ 	.word	0xfffffffd
	.align		4
        /*0018*/ 	.word	0x00000000
	.align		4
        /*001c*/ 	.word	0xfffffffc


//--------------------- .text.triton_poi_fused_add_convolution_20 --------------------------
	.section	.text.triton_poi_fused_add_convolution_20,"ax",@progbits
	.align	128
        .global         triton_poi_fused_add_convolution_20
        .type           triton_poi_fused_add_convolution_20,@function
        .size           triton_poi_fused_add_convolution_20,(.L_x_1 - triton_poi_fused_add_convolution_20)
        .other          triton_poi_fused_add_convolution_20,@"STO_CUDA_ENTRY STV_DEFAULT"
triton_poi_fused_add_convolution_20:
.text.triton_poi_fused_add_convolution_20:
[----:B------:R-:W-:Y:S01]  /*0000*/  LDC R1, c[0x0][0x28] ;  /* 0x00000a00ff017b82 */ /* 0x000fe20000000800 */
[----:B------:R-:W1:Y:S07]  /*0010*/  S2R R0, SR_TID.X ;  /* 0x0000000000007919 */ /* 0x000e6e0000002100 */
[----:B------:R-:W2:Y:S01]  /*0020*/  LDC.64 R12, c[0x0][0x220] ;  /* 0x00008800ff0c7b82 */ /* 0x000ea20000000a00 */
[----:B------:R-:W-:Y:S01]  /*0030*/  ULDC.64 UR4, c[0x0][0x208] ;  /* 0x0000820000047ab9 */ /* 0x000fe20000000a00 */
[----:B------:R-:W3:Y:S06]  /*0040*/  S2R R5, SR_CTAID.X ;  /* 0x0000000000057919 */ /* 0x000eec0000002500 */
[----:B------:R-:W4:Y:S08]  /*0050*/  LDC.64 R2, c[0x0][0x210] ;  /* 0x00008400ff027b82 */ /* 0x000f300000000a00 */
[----:B------:R-:W5:Y:S01]  /*0060*/  LDC.64 R8, c[0x0][0x218] ;  /* 0x00008600ff087b82 */ /* 0x000f620000000a00 */
[----:B-1----:R-:W-:-:S02]  /*0070*/  SHF.L.U32 R0, R0, 0x2, RZ ;  /* 0x0000000200007819 */ /* 0x002fc400000006ff */
[----:B---3--:R-:W-:Y:S02]  /*0080*/  SHF.R.S32.HI R4, RZ, 0x16, R5 ;  /* 0x00000016ff047819 */ /* 0x008fe40000011405 */
[----:B------:R-:W-:Y:S02]  /*0090*/  LOP3.LUT R0, R0, 0x1fc, RZ, 0xc0, !PT ;  /* 0x000001fc00007812 */ /* 0x000fe400078ec0ff */
[----:B------:R-:W-:Y:S02]  /*00a0*/  SGXT R4, R4, 0x1 ;  /* 0x000000010404781a */ /* 0x000fe40000000200 */
[----:B------:R-:W-:-:S04]  /*00b0*/  LEA R5, R5, R0, 0x9 ;  /* 0x0000000005057211 */ /* 0x000fc800078e48ff */
[----:B------:R-:W-:Y:S01]  /*00c0*/  LEA.HI R4, R4, R5, RZ, 0xc ;  /* 0x0000000504047211 */ /* 0x000fe200078f60ff */
[----:B----4-:R-:W-:-:S03]  /*00d0*/  IMAD.WIDE R2, R5, 0x4, R2 ;  /* 0x0000000405027825 */ /* 0x010fc600078e0202 */
[----:B------:R-:W-:Y:S01]  /*00e0*/  SHF.R.S32.HI R4, RZ, 0xc, R4 ;  /* 0x0000000cff047819 */ /* 0x000fe20000011404 */
[----:B-----5:R-:W-:-:S04]  /*00f0*/  IMAD.WIDE R8, R5, 0x4, R8 ;  /* 0x0000000405087825 */ /* 0x020fc800078e0208 */
[----:B------:R-:W-:Y:S02]  /*0100*/  IMAD.HI R0, R4, 0x55555556, RZ ;  /* 0x5555555604007827 */ /* 0x000fe400078e02ff */
[----:B------:R-:W3:Y:S03]  /*0110*/  LDG.E.128 R8, desc[UR4][R8.64] ;  /* 0x0000000408087981 */ /* 0x000ee6000c1e1d00 */
[----:B------:R-:W-:-:S05]  /*0120*/  LEA.HI R7, R0, R0, RZ, 0x1 ;  /* 0x0000000000077211 */ /* 0x000fca00078f08ff */
[----:B------:R-:W-:-:S04]  /*0130*/  IMAD R7, R7, -0x3, R4 ;  /* 0xfffffffd07077824 */ /* 0x000fc800078e0204 */
[----:B--2---:R-:W-:Y:S02]  /*0140*/  IMAD.WIDE R12, R7, 0x4, R12 ;  /* 0x00000004070c7825 */ /* 0x004fe400078e020c */
[----:B------:R-:W2:Y:S04]  /*0150*/  LDG.E.128 R4, desc[UR4][R2.64] ;  /* 0x0000000402047981 */ /* 0x000ea8000c1e1d00 */
[----:B------:R-:W2:Y:S02]  /*0160*/  LDG.E.EL R12, desc[UR4][R12.64] ;  /* 0x000000040c0c7981 */ /* 0x000ea4000c2e1900 */
[--C-:B--2---:R-:W-:Y:S01]  /*0170*/  FADD R15, R4, R12.reuse ;  /* 0x0000000c040f7221 */ /* 0x104fe20000000000 */
[--C-:B------:R-:W-:Y:S01]  /*0180*/  FADD R0, R5, R12.reuse ;  /* 0x0000000c05007221 */ /* 0x100fe20000000000 */
[--C-:B------:R-:W-:Y:S01]  /*0190*/  FADD R5, R6, R12.reuse ;  /* 0x0000000c06057221 */ /* 0x100fe20000000000 */
[----:B------:R-:W-:Y:S01]  /*01a0*/  FADD R4, R7, R12 ;  /* 0x0000000c07047221 */ /* 0x000fe20000000000 */
[----:B---3--:R-:W-:Y:S01]  /*01b0*/  FADD R16, R8, R15 ;  /* 0x0000000f08107221 */ /* 0x008fe20000000000 */
[----:B------:R-:W-:Y:S01]  /*01c0*/  FADD R17, R9, R0 ;  /* 0x0000000009117221 */ /* 0x000fe20000000000 */
[----:B------:R-:W-:Y:S01]  /*01d0*/  FADD R18, R10, R5 ;  /* 0x000000050a127221 */ /* 0x000fe20000000000 */
[----:B------:R-:W-:-:S05]  /*01e0*/  FADD R19, R11, R4 ;  /* 0x000000040b137221 */ /* 0x000fca0000000000 */
[----:B------:R-:W-:Y:S01]  /*01f0*/  STG.E.128 desc[UR4][R2.64], R16 ;  /* 0x0000001002007986 */ /* 0x000fe2000c101d04 */
[----:B------:R-:W-:Y:S05]  /*0200*/  EXIT ;  /* 0x000000000000794d */ /* 0x000fea0003800000 */
.L_x_0:
[----:B------:R-:W-:-:S00]  /*0210*/  BRA `(.L_x_0) ;  /* 0xfffffffc00fc7947 */ /* 0x000fc0000383ffff */
[----:B------:R-:W-:-:S00]  /*0220*/  NOP ;  /* 0x0000000000007918 */ /* 0x000fc00000000000 */
        /* <DEDUP_REMOVED lines=13> */
.L_x_1:


//--------------------- .nv.constant0.triton_poi_fused_add_convolution_20 --------------------------
	.section	.nv.constant0.triton_poi_fused_add_convolution_20,"a",@progbits
	.sectionflags	@""
	.align	4
.nv.constant0.triton_poi_fused_add_convolution_20:
	.zero		556
